//
// Generated by NVIDIA NVVM Compiler
//
// Compiler Build ID: CL-36424714
// Cuda compilation tools, release 13.0, V13.0.88
// Based on NVVM 20.0.0
//

.version 9.0
.target sm_100
.address_size 64

	// .globl	_Z11matrix_multPiS_S_
// _ZZ11matrix_multPiS_S_E7a_share has been demoted
// _ZZ11matrix_multPiS_S_E7b_share has been demoted

.visible .entry _Z11matrix_multPiS_S_(
	.param .u64 .ptr .align 1 _Z11matrix_multPiS_S__param_0,
	.param .u64 .ptr .align 1 _Z11matrix_multPiS_S__param_1,
	.param .u64 .ptr .align 1 _Z11matrix_multPiS_S__param_2
)
{
	.reg .pred 	%p<8>;
	.reg .b32 	%r<66>;
	.reg .b64 	%rd<13>;
	// demoted variable
	.shared .align 4 .b8 _ZZ11matrix_multPiS_S_E7a_share[4900];
	// demoted variable
	.shared .align 4 .b8 _ZZ11matrix_multPiS_S_E7b_share[36];
	ld.param.u64 	%rd2, [_Z11matrix_multPiS_S__param_0];
	ld.param.u64 	%rd3, [_Z11matrix_multPiS_S__param_1];
	ld.param.u64 	%rd4, [_Z11matrix_multPiS_S__param_2];
	mov.u32 	%r1, %tid.y;
	mov.u32 	%r2, %tid.x;
	mov.u32 	%r7, %ntid.y;
	shl.b32 	%r8, %r7, 5;
	add.s32 	%r3, %r8, %r1;
	mov.u32 	%r9, %ntid.x;
	shl.b32 	%r10, %r9, 5;
	add.s32 	%r11, %r10, %r2;
	max.u32 	%r12, %r3, %r11;
	setp.gt.u32 	%p1, %r12, 1023;
	@%p1 bra 	$L__BB0_5;
	cvta.to.global.u64 	%rd5, %rd2;
	or.b32  	%r13, %r1, %r2;
	and.b32  	%r5, %r13, 992;
	setp.ne.s32 	%p2, %r5, 0;
	shl.b32 	%r14, %r3, 10;
	add.s32 	%r15, %r14, %r11;
	mul.wide.u32 	%rd6, %r15, 4;
	add.s64 	%rd1, %rd5, %rd6;
	mov.u32 	%r16, _ZZ11matrix_multPiS_S_E7a_share;
	mad.lo.s32 	%r17, %r1, 140, %r16;
	shl.b32 	%r18, %r2, 2;
	add.s32 	%r6, %r17, %r18;
	@%p2 bra 	$L__BB0_3;
	ld.global.u32 	%r19, [%rd1];
	st.shared.u32 	[%r6], %r19;
$L__BB0_3:
	setp.eq.s32 	%p3, %r5, 0;
	bar.sync 	0;
	@%p3 bra 	$L__BB0_5;
	ld.global.u32 	%r20, [%rd1];
	st.shared.u32 	[%r6], %r20;
$L__BB0_5:
	max.u32 	%r22, %r1, %r2;
	setp.gt.u32 	%p4, %r22, 2;
	@%p4 bra 	$L__BB0_7;
	mad.lo.s32 	%r23, %r1, 3, %r2;
	cvta.to.global.u64 	%rd7, %rd3;
	mul.wide.u32 	%rd8, %r23, 4;
	add.s64 	%rd9, %rd7, %rd8;
	ld.global.u32 	%r24, [%rd9];
	mov.u32 	%r25, _ZZ11matrix_multPiS_S_E7b_share;
	mad.lo.s32 	%r26, %r1, 12, %r25;
	shl.b32 	%r27, %r2, 2;
	add.s32 	%r28, %r26, %r27;
	st.shared.u32 	[%r28], %r24;
$L__BB0_7:
	bar.sync 	0;
	or.b32  	%r29, %r1, %r2;
	and.b32  	%r30, %r29, 992;
	setp.ne.s32 	%p5, %r30, 0;
	setp.gt.u32 	%p6, %r12, 1020;
	or.pred  	%p7, %p6, %p5;
	@%p7 bra 	$L__BB0_9;
	mad.lo.s32 	%r33, %r3, 1021, %r11;
	cvta.to.global.u64 	%rd10, %rd4;
	mul.wide.u32 	%rd11, %r33, 4;
	add.s64 	%rd12, %rd10, %rd11;
	ld.global.u32 	%r34, [%rd12];
	mov.u32 	%r35, _ZZ11matrix_multPiS_S_E7a_share;
	mad.lo.s32 	%r36, %r1, 140, %r35;
	ld.shared.u32 	%r37, [_ZZ11matrix_multPiS_S_E7b_share];
	shl.b32 	%r38, %r1, 2;
	add.s32 	%r39, %r36, %r38;
	ld.shared.u32 	%r40, [%r39];
	mad.lo.s32 	%r41, %r40, %r37, %r34;
	ld.shared.u32 	%r42, [_ZZ11matrix_multPiS_S_E7b_share+4];
	ld.shared.u32 	%r43, [%r39+4];
	mad.lo.s32 	%r44, %r43, %r42, %r41;
	ld.shared.u32 	%r45, [_ZZ11matrix_multPiS_S_E7b_share+8];
	ld.shared.u32 	%r46, [%r39+8];
	mad.lo.s32 	%r47, %r46, %r45, %r44;
	ld.shared.u32 	%r48, [_ZZ11matrix_multPiS_S_E7b_share+12];
	ld.shared.u32 	%r49, [%r39+140];
	mad.lo.s32 	%r50, %r49, %r48, %r47;
	ld.shared.u32 	%r51, [_ZZ11matrix_multPiS_S_E7b_share+16];
	ld.shared.u32 	%r52, [%r39+144];
	mad.lo.s32 	%r53, %r52, %r51, %r50;
	ld.shared.u32 	%r54, [_ZZ11matrix_multPiS_S_E7b_share+20];
	ld.shared.u32 	%r55, [%r39+148];
	mad.lo.s32 	%r56, %r55, %r54, %r53;
	ld.shared.u32 	%r57, [_ZZ11matrix_multPiS_S_E7b_share+24];
	ld.shared.u32 	%r58, [%r39+280];
	mad.lo.s32 	%r59, %r58, %r57, %r56;
	ld.shared.u32 	%r60, [_ZZ11matrix_multPiS_S_E7b_share+28];
	ld.shared.u32 	%r61, [%r39+284];
	mad.lo.s32 	%r62, %r61, %r60, %r59;
	ld.shared.u32 	%r63, [_ZZ11matrix_multPiS_S_E7b_share+32];
	ld.shared.u32 	%r64, [%r39+288];
	mad.lo.s32 	%r65, %r64, %r63, %r62;
	st.global.u32 	[%rd12], %r65;
$L__BB0_9:
	bar.sync 	0;
	ret;

}


// ===== COMPILED SASS (sm_100) =====

	.target	sm_100

	.elftype	@"ET_EXEC"


//--------------------- .note.nv.tkinfo           --------------------------
	.section	.note.nv.tkinfo,"",@"SHT_NOTE"
	.sectionflags	@"SHF_NOTE_NV_TKINFO"
	.tkinfo
        /*0018*/ 	.word	0x00000002
        /*0030*/ 	.string	""
        /*0030*/ 	.string	"ptxas"
        /*0030*/ 	.string	"Cuda compilation tools, release 13.0, V13.0.88"
        /*0030*/ 	.string	"Build cuda_13.0.r13.0/compiler.36424714_0"
        /*0030*/ 	.string	"-arch sm_100 -m 64 "



//--------------------- .note.nv.cuinfo           --------------------------
	.section	.note.nv.cuinfo,"",@"SHT_NOTE"
	.sectionflags	@"SHF_NOTE_NV_CUINFO"
        /*0018*/ 	.short	0x0002
        /*001a*/ 	.short	0x0064
        /*001c*/ 	.short	0x0082
	.zero		2


//--------------------- .nv.info                  --------------------------
	.section	.nv.info,"",@"SHT_CUDA_INFO"
	.align	4


	//----- nvinfo : EIATTR_REGCOUNT
	.align		4
        /*0000*/ 	.byte	0x04, 0x2f
        /*0002*/ 	.short	(.L_1 - .L_0)
	.align		4
.L_0:
        /*0004*/ 	.word	index@(_Z11matrix_multPiS_S_)
        /*0008*/ 	.word	0x0000001c


	//----- nvinfo : EIATTR_FRAME_SIZE
	.align		4
.L_1:
        /*000c*/ 	.byte	0x04, 0x11
        /*000e*/ 	.short	(.L_3 - .L_2)
	.align		4
.L_2:
        /*0010*/ 	.word	index@(_Z11matrix_multPiS_S_)
        /*0014*/ 	.word	0x00000000


	//----- nvinfo : EIATTR_MIN_STACK_SIZE
	.align		4
.L_3:
        /*0018*/ 	.byte	0x04, 0x12
        /*001a*/ 	.short	(.L_5 - .L_4)
	.align		4
.L_4:
        /*001c*/ 	.word	index@(_Z11matrix_multPiS_S_)
        /*0020*/ 	.word	0x00000000
.L_5:


//--------------------- .nv.compat                --------------------------
	.section	.nv.compat,"",@"SHT_CUDA_COMPAT_INFO"
	.align	4
        /*0000*/ 	.byte	0x02, 0x09, 0x00, 0x00, 0x02, 0x02, 0x01, 0x00, 0x02, 0x05, 0x05, 0x00, 0x03, 0x07, 0x01, 0x01
        /*0010*/ 	.byte	0x02, 0x03, 0x00, 0x00, 0x02, 0x06, 0x01, 0x00, 0x04, 0x0b, 0x08, 0x00, 0x09, 0x00, 0x00, 0x00
        /*0020*/ 	.byte	0x00, 0x00, 0x00, 0x00


//--------------------- .nv.info._Z11matrix_multPiS_S_ --------------------------
	.section	.nv.info._Z11matrix_multPiS_S_,"",@"SHT_CUDA_INFO"
	.sectionflags	@""
	.align	4


	//----- nvinfo : EIATTR_CUDA_API_VERSION
	.align		4
        /*0000*/ 	.byte	0x04, 0x37
        /*0002*/ 	.short	(.L_7 - .L_6)
.L_6:
        /*0004*/ 	.word	0x00000082


	//----- nvinfo : EIATTR_KPARAM_INFO
	.align		4
.L_7:
        /*0008*/ 	.byte	0x04, 0x17
        /*000a*/ 	.short	(.L_9 - .L_8)
.L_8:
        /*000c*/ 	.word	0x00000000
        /*0010*/ 	.short	0x0002
        /*0012*/ 	.short	0x0010
        /*0014*/ 	.byte	0x00, 0xf5, 0x21, 0x00


	//----- nvinfo : EIATTR_KPARAM_INFO
	.align		4
.L_9:
        /*0018*/ 	.byte	0x04, 0x17
        /*001a*/ 	.short	(.L_11 - .L_10)
.L_10:
        /*001c*/ 	.word	0x00000000
        /*0020*/ 	.short	0x0001
        /*0022*/ 	.short	0x0008
        /*0024*/ 	.byte	0x00, 0xf5, 0x21, 0x00


	//----- nvinfo : EIATTR_KPARAM_INFO
	.align		4
.L_11:
        /*0028*/ 	.byte	0x04, 0x17
        /*002a*/ 	.short	(.L_13 - .L_12)
.L_12:
        /*002c*/ 	.word	0x00000000
        /*0030*/ 	.short	0x0000
        /*0032*/ 	.short	0x0000
        /*0034*/ 	.byte	0x00, 0xf5, 0x21, 0x00


	//----- nvinfo : EIATTR_SPARSE_MMA_MASK
	.align		4
.L_13:
        /*0038*/ 	.byte	0x03, 0x50
        /*003a*/ 	.short	0x0000


	//----- nvinfo : EIATTR_MAXREG_COUNT
	.align		4
        /*003c*/ 	.byte	0x03, 0x1b
        /*003e*/ 	.short	0x00ff


	//----- nvinfo : EIATTR_NUM_BARRIERS
	.align		4
        /*0040*/ 	.byte	0x02, 0x4c
        /*0042*/ 	.byte	0x01
	.zero		1


	//----- nvinfo : EIATTR_MERCURY_ISA_VERSION
	.align		4
        /*0044*/ 	.byte	0x03, 0x5f
        /*0046*/ 	.short	0x0101


	//----- nvinfo : EIATTR_UNUSED_LOAD_BYTE_OFFSET
	.align		4
        /*0048*/ 	.byte	0x04, 0x44
        /*004a*/ 	.short	(.L_15 - .L_14)


	//   ....[0]....
.L_14:
        /*004c*/ 	.word	0x000003e0
        /*0050*/ 	.word	0x0000fff0


	//----- nvinfo : EIATTR_VRC_CTA_INIT_COUNT
	.align		4
.L_15:
        /*0054*/ 	.byte	0x02, 0x4a
	.zero		1
	.zero		1


	//----- nvinfo : EIATTR_EXIT_INSTR_OFFSETS
	.align		4
        /*0058*/ 	.byte	0x04, 0x1c
        /*005a*/ 	.short	(.L_17 - .L_16)


	//   ....[0]....
.L_16:
        /*005c*/ 	.word	0x00000540


	//----- nvinfo : EIATTR_CRS_STACK_SIZE
	.align		4
.L_17:
        /*0060*/ 	.byte	0x04, 0x1e
        /*0062*/ 	.short	(.L_19 - .L_18)
.L_18:
        /*0064*/ 	.word	0x00000000


	//----- nvinfo : EIATTR_CBANK_PARAM_SIZE
	.align		4
.L_19:
        /*0068*/ 	.byte	0x03, 0x19
        /*006a*/ 	.short	0x0018


	//----- nvinfo : EIATTR_PARAM_CBANK
	.align		4
        /*006c*/ 	.byte	0x04, 0x0a
        /*006e*/ 	.short	(.L_21 - .L_20)
	.align		4
.L_20:
        /*0070*/ 	.word	index@(.nv.constant0._Z11matrix_multPiS_S_)
        /*0074*/ 	.short	0x0380
        /*0076*/ 	.short	0x0018


	//----- nvinfo : EIATTR_SW_WAR
	.align		4
.L_21:
        /*0078*/ 	.byte	0x04, 0x36
        /*007a*/ 	.short	(.L_23 - .L_22)
.L_22:
        /*007c*/ 	.word	0x00000008
.L_23:


//--------------------- .nv.callgraph             --------------------------
	.section	.nv.callgraph,"",@"SHT_CUDA_CALLGRAPH"
	.align	4
	.sectionentsize	8
	.align		4
        /*0000*/ 	.word	0x00000000
	.align		4
        /*0004*/ 	.word	0xffffffff
	.align		4
        /*0008*/ 	.word	0x00000000
	.align		4
        /*000c*/ 	.word	0xfffffffe
	.align		4
        /*0010*/ 	.word	0x00000000
	.align		4
        /*0014*/ 	.word	0xfffffffd
	.align		4
        /*0018*/ 	.word	0x00000000
	.align		4
        /*001c*/ 	.word	0xfffffffc


//--------------------- .text._Z11matrix_multPiS_S_ --------------------------
	.section	.text._Z11matrix_multPiS_S_,"ax",@progbits
	.align	128
        .global         _Z11matrix_multPiS_S_
        .type           _Z11matrix_multPiS_S_,@function
        .size           _Z11matrix_multPiS_S_,(.L_x_6 - _Z11matrix_multPiS_S_)
        .other          _Z11matrix_multPiS_S_,@"STO_CUDA_ENTRY STV_DEFAULT"
_Z11matrix_multPiS_S_:
.text._Z11matrix_multPiS_S_:
[----:B------:R-:W-:Y:S01]  /*0000*/  LDC R1, c[0x0][0x37c] ;  /* 0x0000df00ff017b82 */ /* 0x000fe20000000800 */
[----:B------:R-:W0:Y:S07]  /*0010*/  S2R R0, SR_TID.Y ;  /* 0x0000000000007919 */ /* 0x000e2e0000002200 */
[----:B------:R-:W0:Y:S01]  /*0020*/  LDC R3, c[0x0][0x364] ;  /* 0x0000d900ff037b82 */ /* 0x000e220000000800 */
[----:B------:R-:W1:Y:S01]  /*0030*/  LDCU.64 UR4, c[0x0][0x358] ;  /* 0x00006b00ff0477ac */ /* 0x000e620008000a00 */
[----:B------:R-:W-:Y:S01]  /*0040*/  BSSY.RECONVERGENT B0, `(.L_x_0) ;  /* 0x000001e000007945 */ /* 0x000fe20003800200 */
[----:B------:R-:W2:Y:S05]  /*0050*/  S2R R5, SR_TID.X ;  /* 0x0000000000057919 */ /* 0x000eaa0000002100 */
[----:B------:R-:W2:Y:S01]  /*0060*/  LDC R4, c[0x0][0x360] ;  /* 0x0000d800ff047b82 */ /* 0x000ea20000000800 */
[----:B0-----:R-:W-:-:S02]  /*0070*/  LEA R2, R3, R0, 0x5 ;  /* 0x0000000003027211 */ /* 0x001fc400078e28ff */
[-C--:B--2---:R-:W-:Y:S02]  /*0080*/  LEA R3, R4, R5.reuse, 0x5 ;  /* 0x0000000504037211 */ /* 0x084fe400078e28ff */
[----:B------:R-:W-:Y:S02]  /*0090*/  VIMNMX.U32 R6, PT, PT, R0, R5, !PT ;  /* 0x0000000500067248 */ /* 0x000fe40007fe0000 */
[----:B------:R-:W-:Y:S02]  /*00a0*/  VIMNMX.U32 R4, PT, PT, R2, R3, !PT ;  /* 0x0000000302047248 */ /* 0x000fe40007fe0000 */
[----:B------:R-:W-:Y:S02]  /*00b0*/  LOP3.LUT P0, RZ, R0, 0x3e0, R5, 0xc8, !PT ;  /* 0x000003e000ff7812 */ /* 0x000fe4000780c805 */
[----:B------:R-:W-:Y:S02]  /*00c0*/  ISETP.GT.U32.AND P2, PT, R4, 0x3ff, PT ;  /* 0x000003ff0400780c */ /* 0x000fe40003f44070 */
[----:B------:R-:W-:-:S02]  /*00d0*/  ISETP.GT.U32.AND P1, PT, R6, 0x2, PT ;  /* 0x000000020600780c */ /* 0x000fc40003f24070 */
[----:B------:R-:W-:-:S09]  /*00e0*/  ISETP.GT.U32.OR P0, PT, R4, 0x3fc, P0 ;  /* 0x000003fc0400780c */ /* 0x000fd20000704470 */
[----:B-1----:R-:W-:Y:S05]  /*00f0*/  @P2 BRA `(.L_x_1) ;  /* 0x0000000000482947 */ /* 0x002fea0003800000 */
[----:B------:R-:W0:Y:S01]  /*0100*/  LDC.64 R6, c[0x0][0x380] ;  /* 0x0000e000ff067b82 */ /* 0x000e220000000a00 */
[----:B------:R-:W-:Y:S01]  /*0110*/  LOP3.LUT R4, R0, R5, RZ, 0xfc, !PT ;  /* 0x0000000500047212 */ /* 0x000fe200078efcff */
[----:B------:R-:W-:-:S03]  /*0120*/  IMAD R9, R2, 0x400, R3 ;  /* 0x0000040002097824 */ /* 0x000fc600078e0203 */
[----:B------:R-:W-:Y:S01]  /*0130*/  LOP3.LUT P2, R4, R4, 0x3e0, RZ, 0xc0, !PT ;  /* 0x000003e004047812 */ /* 0x000fe2000784c0ff */
[----:B0-----:R-:W-:-:S12]  /*0140*/  IMAD.WIDE.U32 R6, R9, 0x4, R6 ;  /* 0x0000000409067825 */ /* 0x001fd800078e0006 */
[----:B------:R-:W2:Y:S01]  /*0150*/  @!P2 LDG.E R11, desc[UR4][R6.64] ;  /* 0x00000004060ba981 */ /* 0x000ea2000c1e1900 */
[----:B------:R-:W-:Y:S01]  /*0160*/  MOV R8, 0x400 ;  /* 0x0000040000087802 */ /* 0x000fe20000000f00 */
[----:B------:R-:W-:Y:S05]  /*0170*/  WARPSYNC.ALL ;  /* 0x0000000000007948 */ /* 0x000fea0003800000 */
[----:B------:R-:W0:Y:S02]  /*0180*/  S2R R9, SR_CgaCtaId ;  /* 0x0000000000097919 */ /* 0x000e240000008800 */
[----:B0-----:R-:W-:-:S05]  /*0190*/  LEA R9, R9, R8, 0x18 ;  /* 0x0000000809097211 */ /* 0x001fca00078ec0ff */
[----:B------:R-:W-:-:S05]  /*01a0*/  IMAD R8, R0, 0x8c, R9 ;  /* 0x0000008c00087824 */ /* 0x000fca00078e0209 */
[----:B------:R-:W-:-:S05]  /*01b0*/  LEA R8, R5, R8, 0x2 ;  /* 0x0000000805087211 */ /* 0x000fca00078e10ff */
[----:B--2---:R0:W-:Y:S01]  /*01c0*/  @!P2 STS [R8], R11 ;  /* 0x0000000b0800a388 */ /* 0x0041e20000000800 */
[----:B------:R-:W-:Y:S01]  /*01d0*/  BAR.SYNC.DEFER_BLOCKING 0x0 ;  /* 0x0000000000007b1d */ /* 0x000fe20000010000 */
[----:B------:R-:W-:-:S13]  /*01e0*/  ISETP.NE.AND P2, PT, R4, RZ, PT ;  /* 0x000000ff0400720c */ /* 0x000fda0003f45270 */
[----:B0-----:R-:W-:Y:S05]  /*01f0*/  @!P2 BRA `(.L_x_1) ;  /* 0x000000000008a947 */ /* 0x001fea0003800000 */
[----:B------:R-:W2:Y:S04]  /*0200*/  LDG.E R7, desc[UR4][R6.64] ;  /* 0x0000000406077981 */ /* 0x000ea8000c1e1900 */
[----:B--2---:R0:W-:Y:S02]  /*0210*/  STS [R8], R7 ;  /* 0x0000000708007388 */ /* 0x0041e40000000800 */
.L_x_1:
[----:B------:R-:W-:Y:S05]  /*0220*/  BSYNC.RECONVERGENT B0 ;  /* 0x0000000000007941 */ /* 0x000fea0003800200 */
.L_x_0:
[----:B------:R-:W-:Y:S05]  /*0230*/  @P1 BRA `(.L_x_2) ;  /* 0x00000000002c1947 */ /* 0x000fea0003800000 */
[----:B0-----:R-:W0:Y:S01]  /*0240*/  LDC.64 R6, c[0x0][0x388] ;  /* 0x0000e200ff067b82 */ /* 0x001e220000000a00 */
[----:B------:R-:W-:-:S04]  /*0250*/  IMAD R9, R0, 0x3, R5 ;  /* 0x0000000300097824 */ /* 0x000fc800078e0205 */
[----:B0-----:R-:W-:-:S06]  /*0260*/  IMAD.WIDE.U32 R6, R9, 0x4, R6 ;  /* 0x0000000409067825 */ /* 0x001fcc00078e0006 */
[----:B------:R-:W2:Y:S01]  /*0270*/  LDG.E R6, desc[UR4][R6.64] ;  /* 0x0000000406067981 */ /* 0x000ea2000c1e1900 */
[----:B------:R-:W-:Y:S01]  /*0280*/  MOV R4, 0x400 ;  /* 0x0000040000047802 */ /* 0x000fe20000000f00 */
[----:B------:R-:W0:Y:S04]  /*0290*/  S2R R9, SR_CgaCtaId ;  /* 0x0000000000097919 */ /* 0x000e280000008800 */
[----:B------:R-:W-:-:S05]  /*02a0*/  VIADD R4, R4, 0x1324 ;  /* 0x0000132404047836 */ /* 0x000fca0000000000 */
[----:B0-----:R-:W-:-:S05]  /*02b0*/  LEA R9, R9, R4, 0x18 ;  /* 0x0000000409097211 */ /* 0x001fca00078ec0ff */
[----:B------:R-:W-:-:S05]  /*02c0*/  IMAD R4, R0, 0xc, R9 ;  /* 0x0000000c00047824 */ /* 0x000fca00078e0209 */
[----:B------:R-:W-:-:S05]  /*02d0*/  LEA R5, R5, R4, 0x2 ;  /* 0x0000000405057211 */ /* 0x000fca00078e10ff */
[----:B--2---:R1:W-:Y:S02]  /*02e0*/  STS [R5], R6 ;  /* 0x0000000605007388 */ /* 0x0043e40000000800 */
.L_x_2:
[----:B------:R-:W-:Y:S05]  /*02f0*/  WARPSYNC.ALL ;  /* 0x0000000000007948 */ /* 0x000fea0003800000 */
[----:B------:R-:W-:Y:S06]  /*0300*/  BAR.SYNC.DEFER_BLOCKING 0x0 ;  /* 0x0000000000007b1d */ /* 0x000fec0000010000 */
[----:B------:R-:W-:Y:S04]  /*0310*/  BSSY.RECONVERGENT B0, `(.L_x_3) ;  /* 0x0000021000007945 */ /* 0x000fe80003800200 */
[----:B------:R-:W-:Y:S05]  /*0320*/  @P0 BRA `(.L_x_4) ;  /* 0x00000000007c0947 */ /* 0x000fea0003800000 */
[----:B-1----:R-:W1:Y:S01]  /*0330*/  LDC.64 R4, c[0x0][0x390] ;  /* 0x0000e400ff047b82 */ /* 0x002e620000000a00 */
[----:B------:R-:W-:-:S04]  /*0340*/  IMAD R3, R2, 0x3fd, R3 ;  /* 0x000003fd02037824 */ /* 0x000fc800078e0203 */
[----:B-1----:R-:W-:-:S05]  /*0350*/  IMAD.WIDE.U32 R2, R3, 0x4, R4 ;  /* 0x0000000403027825 */ /* 0x002fca00078e0004 */
[----:B------:R-:W2:Y:S01]  /*0360*/  LDG.E R14, desc[UR4][R2.64] ;  /* 0x00000004020e7981 */ /* 0x000ea2000c1e1900 */
[----:B------:R-:W-:Y:S01]  /*0370*/  MOV R4, 0x400 ;  /* 0x0000040000047802 */ /* 0x000fe20000000f00 */
[----:B------:R-:W1:Y:S03]  /*0380*/  S2R R5, SR_CgaCtaId ;  /* 0x0000000000057919 */ /* 0x000e660000008800 */
[----:B-1----:R-:W-:-:S05]  /*0390*/  LEA R25, R5, R4, 0x18 ;  /* 0x0000000405197211 */ /* 0x002fca00078ec0ff */
[C---:B------:R-:W-:Y:S01]  /*03a0*/  IMAD R5, R0.reuse, 0x8c, R25 ;  /* 0x0000008c00057824 */ /* 0x040fe200078e0219 */
[----:B0-----:R-:W-:Y:S04]  /*03b0*/  LDS.128 R8, [R25+0x1330] ;  /* 0x0013300019087984 */ /* 0x001fe80000000c00 */
[----:B------:R-:W-:Y:S01]  /*03c0*/  LEA R0, R0, R5, 0x2 ;  /* 0x0000000500007211 */ /* 0x000fe200078e10ff */
[----:B------:R-:W-:Y:S04]  /*03d0*/  LDS.64 R12, [R25+0x1340] ;  /* 0x00134000190c7984 */ /* 0x000fe80000000a00 */
[----:B------:R-:W-:Y:S04]  /*03e0*/  LDS.128 R4, [R25+0x1320] ;  /* 0x0013200019047984 */ /* 0x000fe80000000c00 */
[----:B------:R-:W2:Y:S04]  /*03f0*/  LDS R15, [R0] ;  /* 0x00000000000f7984 */ /* 0x000ea80000000800 */
[----:B------:R-:W0:Y:S04]  /*0400*/  LDS R16, [R0+0x4] ;  /* 0x0000040000107984 */ /* 0x000e280000000800 */
[----:B------:R-:W1:Y:S04]  /*0410*/  LDS R17, [R0+0x8] ;  /* 0x0000080000117984 */ /* 0x000e680000000800 */
[----:B------:R-:W3:Y:S04]  /*0420*/  LDS R18, [R0+0x8c] ;  /* 0x00008c0000127984 */ /* 0x000ee80000000800 */
[----:B------:R-:W4:Y:S04]  /*0430*/  LDS R19, [R0+0x90] ;  /* 0x0000900000137984 */ /* 0x000f280000000800 */
[----:B------:R-:W5:Y:S04]  /*0440*/  LDS R20, [R0+0x94] ;  /* 0x0000940000147984 */ /* 0x000f680000000800 */
[----:B------:R-:W5:Y:S04]  /*0450*/  LDS R21, [R0+0x118] ;  /* 0x0001180000157984 */ /* 0x000f680000000800 */
[----:B------:R-:W5:Y:S04]  /*0460*/  LDS R22, [R0+0x11c] ;  /* 0x00011c0000167984 */ /* 0x000f680000000800 */
[----:B------:R-:W5:Y:S01]  /*0470*/  LDS R23, [R0+0x120] ;  /* 0x0001200000177984 */ /* 0x000f620000000800 */
[----:B--2---:R-:W-:-:S04]  /*0480*/  IMAD R5, R5, R15, R14 ;  /* 0x0000000f05057224 */ /* 0x004fc800078e020e */
[----:B0-----:R-:W-:-:S04]  /*0490*/  IMAD R6, R16, R6, R5 ;  /* 0x0000000610067224 */ /* 0x001fc800078e0205 */
[----:B-1----:R-:W-:-:S04]  /*04a0*/  IMAD R7, R17, R7, R6 ;  /* 0x0000000711077224 */ /* 0x002fc800078e0206 */
[----:B---3--:R-:W-:-:S04]  /*04b0*/  IMAD R8, R8, R18, R7 ;  /* 0x0000001208087224 */ /* 0x008fc800078e0207 */
[----:B----4-:R-:W-:-:S04]  /*04c0*/  IMAD R9, R19, R9, R8 ;  /* 0x0000000913097224 */ /* 0x010fc800078e0208 */
[----:B-----5:R-:W-:-:S04]  /*04d0*/  IMAD R10, R20, R10, R9 ;  /* 0x0000000a140a7224 */ /* 0x020fc800078e0209 */
[----:B------:R-:W-:-:S04]  /*04e0*/  IMAD R11, R21, R11, R10 ;  /* 0x0000000b150b7224 */ /* 0x000fc800078e020a */
[----:B------:R-:W-:-:S04]  /*04f0*/  IMAD R12, R12, R22, R11 ;  /* 0x000000160c0c7224 */ /* 0x000fc800078e020b */
[----:B------:R-:W-:-:S05]  /*0500*/  IMAD R13, R23, R13, R12 ;  /* 0x0000000d170d7224 */ /* 0x000fca00078e020c */
[----:B------:R2:W-:Y:S02]  /*0510*/  STG.E desc[UR4][R2.64], R13 ;  /* 0x0000000d02007986 */ /* 0x0005e4000c101904 */
.L_x_4:
[----:B------:R-:W-:Y:S05]  /*0520*/  BSYNC.RECONVERGENT B0 ;  /* 0x0000000000007941 */ /* 0x000fea0003800200 */
.L_x_3:
[----:B------:R-:W-:Y:S06]  /*0530*/  BAR.SYNC.DEFER_BLOCKING 0x0 ;  /* 0x0000000000007b1d */ /* 0x000fec0000010000 */
[----:B------:R-:W-:Y:S05]  /*0540*/  EXIT ;  /* 0x000000000000794d */ /* 0x000fea0003800000 */
.L_x_5:
[----:B------:R-:W-:-:S00]  /*0550*/  BRA `(.L_x_5) ;  /* 0xfffffffc00fc7947 */ /* 0x000fc0000383ffff */
[----:B------:R-:W-:-:S00]  /*0560*/  NOP ;  /* 0x0000000000007918 */ /* 0x000fc00000000000 */
        /* <DEDUP_REMOVED lines=9> */
.L_x_6:


//--------------------- .nv.shared._Z11matrix_multPiS_S_ --------------------------
	.section	.nv.shared._Z11matrix_multPiS_S_,"aw",@nobits
	.sectionflags	@""
	.align	4
.nv.shared._Z11matrix_multPiS_S_:
	.zero		5960


//--------------------- .nv.shared.reserved.0     --------------------------
	.section	.nv.shared.reserved.0,"aw",@nobits
	.weak		__nv_reservedSMEM_offset_0_alias
	.size		__nv_reservedSMEM_offset_0_alias, 0, 64
	.other		__nv_reservedSMEM_offset_0_alias,@"STO_CUDA_RESERVED_SHARED STV_DEFAULT"
__nv_reservedSMEM_offset_0_alias:
	.zero		0
	.zero		64


//--------------------- .nv.constant0._Z11matrix_multPiS_S_ --------------------------
	.section	.nv.constant0._Z11matrix_multPiS_S_,"a",@progbits
	.sectionflags	@""
	.align	4
.nv.constant0._Z11matrix_multPiS_S_:
	.zero		920


//--------------------- SYMBOLS --------------------------

	.type		.nv.reservedSmem.offset0,@object
	.size		.nv.reservedSmem.offset0,0x4
	.type		.nv.reservedSmem.cap,@object
	.size		.nv.reservedSmem.cap,0x4
